	.headerflags	@"EF_CUDA_TEXMODE_UNIFIED EF_CUDA_64BIT_ADDRESS EF_CUDA_ACCELERATORS EF_CUDA_SM90 EF_CUDA_VIRTUAL_SM(EF_CUDA_SM90)"
	.elftype	@"ET_EXEC"


//--------------------- .nv.info                  --------------------------
	.section	.nv.info,"",@"SHT_CUDA_INFO"
	.align	4


	//----- nvinfo : EIATTR_REGCOUNT
	.align		4
        /*0000*/ 	.byte	0x04, 0x2f
        /*0002*/ 	.short	(.L_1 - .L_0)
	.align		4
.L_0:
        /*0004*/ 	.word	index@(triton_poi_fused_convolution_1)
        /*0008*/ 	.word	0x0000000c


	//----- nvinfo : EIATTR_MIN_STACK_SIZE
	.align		4
.L_1:
        /*000c*/ 	.byte	0x04, 0x12
        /*000e*/ 	.short	(.L_3 - .L_2)
	.align		4
.L_2:
        /*0010*/ 	.word	index@(triton_poi_fused_convolution_1)
        /*0014*/ 	.word	0x00000000


	//----- nvinfo : EIATTR_FRAME_SIZE
	.align		4
.L_3:
        /*0018*/ 	.byte	0x04, 0x11
        /*001a*/ 	.short	(.L_5 - .L_4)
	.align		4
.L_4:
        /*001c*/ 	.word	index@(triton_poi_fused_convolution_1)
        /*0020*/ 	.word	0x00000000


	//----- nvinfo : EIATTR_MIN_STACK_SIZE
	.align		4
.L_5:
        /*0024*/ 	.byte	0x04, 0x12
        /*0026*/ 	.short	(.L_7 - .L_6)
	.align		4
.L_6:
        /*0028*/ 	.word	index@(triton_poi_fused_convolution_1)
        /*002c*/ 	.word	0x00000000
.L_7:


//--------------------- .nv.info.triton_poi_fused_convolution_1 --------------------------
	.section	.nv.info.triton_poi_fused_convolution_1,"",@"SHT_CUDA_INFO"
	.sectionflags	@""
	.align	4


	//----- nvinfo : EIATTR_CUDA_API_VERSION
	.align		4
        /*0000*/ 	.byte	0x04, 0x37
        /*0002*/ 	.short	(.L_9 - .L_8)
.L_8:
        /*0004*/ 	.word	0x0000007c


	//----- nvinfo : EIATTR_KPARAM_INFO
	.align		4
.L_9:
        /*0008*/ 	.byte	0x04, 0x17
        /*000a*/ 	.short	(.L_11 - .L_10)
.L_10:
        /*000c*/ 	.word	0x00000000
        /*0010*/ 	.short	0x0002
        /*0012*/ 	.short	0x0010
        /*0014*/ 	.byte	0x00, 0xf0, 0x11, 0x00


	//----- nvinfo : EIATTR_KPARAM_INFO
	.align		4
.L_11:
        /*0018*/ 	.byte	0x04, 0x17
        /*001a*/ 	.short	(.L_13 - .L_12)
.L_12:
        /*001c*/ 	.word	0x00000000
        /*0020*/ 	.short	0x0001
        /*0022*/ 	.short	0x0008
        /*0024*/ 	.byte	0x00, 0xf4, 0x21, 0x00


	//----- nvinfo : EIATTR_KPARAM_INFO
	.align		4
.L_13:
        /*0028*/ 	.byte	0x04, 0x17
        /*002a*/ 	.short	(.L_15 - .L_14)
.L_14:
        /*002c*/ 	.word	0x00000000
        /*0030*/ 	.short	0x0000
        /*0032*/ 	.short	0x0000
        /*0034*/ 	.byte	0x00, 0xf4, 0x21, 0x00


	//----- nvinfo : EIATTR_SPARSE_MMA_MASK
	.align		4
.L_15:
        /*0038*/ 	.byte	0x03, 0x50
        /*003a*/ 	.short	0x0000


	//----- nvinfo : EIATTR_MAXREG_COUNT
	.align		4
        /*003c*/ 	.byte	0x03, 0x1b
        /*003e*/ 	.short	0x00ff


	//----- nvinfo : EIATTR_EXIT_INSTR_OFFSETS
	.align		4
        /*0040*/ 	.byte	0x04, 0x1c
        /*0042*/ 	.short	(.L_17 - .L_16)


	//   ....[0]....
.L_16:
        /*0044*/ 	.word	0x00000150


	//----- nvinfo : EIATTR_REQNTID
	.align		4
.L_17:
        /*0048*/ 	.byte	0x04, 0x10
        /*004a*/ 	.short	(.L_19 - .L_18)
.L_18:
        /*004c*/ 	.word	0x00000100
        /*0050*/ 	.word	0x00000001
        /*0054*/ 	.word	0x00000001


	//----- nvinfo : EIATTR_CBANK_PARAM_SIZE
	.align		4
.L_19:
        /*0058*/ 	.byte	0x03, 0x19
        /*005a*/ 	.short	0x0014


	//----- nvinfo : EIATTR_PARAM_CBANK
	.align		4
        /*005c*/ 	.byte	0x04, 0x0a
        /*005e*/ 	.short	(.L_21 - .L_20)
	.align		4
.L_20:
        /*0060*/ 	.word	index@(.nv.constant0.triton_poi_fused_convolution_1)
        /*0064*/ 	.short	0x0210
        /*0066*/ 	.short	0x0014


	//----- nvinfo : EIATTR_SW_WAR
	.align		4
.L_21:
        /*0068*/ 	.byte	0x04, 0x36
        /*006a*/ 	.short	(.L_23 - .L_22)
.L_22:
        /*006c*/ 	.word	0x00000008
.L_23:


//--------------------- .nv.callgraph             --------------------------
	.section	.nv.callgraph,"",@"SHT_CUDA_CALLGRAPH"
	.align	4
	.sectionentsize	8
	.align		4
        /*0000*/ 	.word	0x00000000
	.align		4
        /*0004*/ 	.word	0xffffffff
	.align		4
        /*0008*/ 	.word	0x00000000
	.align		4
        /*000c*/ 	.word	0xfffffffe
	.align		4
        /*0010*/ 	.word	0x00000000
	.align		4
        /*0014*/ 	.word	0xfffffffd
	.align		4
        /*0018*/ 	.word	0x00000000
	.align		4
        /*001c*/ 	.word	0xfffffffc


//--------------------- .text.triton_poi_fused_convolution_1 --------------------------
	.section	.text.triton_poi_fused_convolution_1,"ax",@progbits
	.align	128
        .global         triton_poi_fused_convolution_1
        .type           triton_poi_fused_convolution_1,@function
        .size           triton_poi_fused_convolution_1,(.L_x_1 - triton_poi_fused_convolution_1)
        .other          triton_poi_fused_convolution_1,@"STO_CUDA_ENTRY STV_DEFAULT"
triton_poi_fused_convolution_1:
.text.triton_poi_fused_convolution_1:
[----:B------:R-:W-:Y:S01]  /*0000*/  LDC R1, c[0x0][0x28] ;  /* 0x00000a00ff017b82 */ /* 0x000fe20000000800 */
[----:B------:R-:W1:Y:S07]  /*0010*/  S2R R0, SR_TID.X ;  /* 0x0000000000007919 */ /* 0x000e6e0000002100 */
[----:B------:R-:W2:Y:S01]  /*0020*/  LDC.64 R4, c[0x0][0x218] ;  /* 0x00008600ff047b82 */ /* 0x000ea20000000a00 */
[----:B------:R-:W-:Y:S01]  /*0030*/  ULDC.64 UR4, c[0x0][0x208] ;  /* 0x0000820000047ab9 */ /* 0x000fe20000000a00 */
[----:B------:R-:W3:Y:S06]  /*0040*/  S2R R7, SR_CTAID.X ;  /* 0x0000000000077919 */ /* 0x000eec0000002500 */
[----:B------:R-:W4:Y:S01]  /*0050*/  LDC.64 R2, c[0x0][0x210] ;  /* 0x00008400ff027b82 */ /* 0x000f220000000a00 */
[----:B-1----:R-:W-:Y:S01]  /*0060*/  IMAD.SHL.U32 R0, R0, 0x2, RZ ;  /* 0x0000000200007824 */ /* 0x002fe200078e00ff */
[----:B---3--:R-:W-:-:S04]  /*0070*/  SHF.R.S32.HI R6, RZ, 0x16, R7 ;  /* 0x00000016ff067819 */ /* 0x008fc80000011407 */
[----:B------:R-:W-:-:S04]  /*0080*/  LOP3.LUT R0, R0, 0x1fe, RZ, 0xc0, !PT ;  /* 0x000001fe00007812 */ /* 0x000fc800078ec0ff */
[----:B------:R-:W-:Y:S02]  /*0090*/  LEA R7, R7, R0, 0x9 ;  /* 0x0000000007077211 */ /* 0x000fe400078e48ff */
[----:B------:R-:W-:-:S03]  /*00a0*/  SGXT R0, R6, 0x1 ;  /* 0x000000010600781a */ /* 0x000fc60000000200 */
[----:B----4-:R-:W-:Y:S01]  /*00b0*/  IMAD.WIDE R2, R7, 0x4, R2 ;  /* 0x0000000407027825 */ /* 0x010fe200078e0202 */
[----:B------:R-:W-:-:S04]  /*00c0*/  LEA.HI R0, R0, R7, RZ, 0x7 ;  /* 0x0000000700007211 */ /* 0x000fc800078f38ff */
[----:B------:R-:W-:-:S05]  /*00d0*/  LOP3.LUT R0, R0, 0xffffff80, RZ, 0xc0, !PT ;  /* 0xffffff8000007812 */ /* 0x000fca00078ec0ff */
[----:B------:R-:W-:Y:S02]  /*00e0*/  IMAD.IADD R9, R7, 0x1, -R0 ;  /* 0x0000000107097824 */ /* 0x000fe400078e0a00 */
[----:B------:R-:W3:Y:S02]  /*00f0*/  LDG.E.64 R6, desc[UR4][R2.64] ;  /* 0x0000000402067981 */ /* 0x000ee4000c1e1b00 */
[----:B--2---:R-:W-:-:S06]  /*0100*/  IMAD.WIDE R4, R9, 0x4, R4 ;  /* 0x0000000409047825 */ /* 0x004fcc00078e0204 */
[----:B------:R-:W3:Y:S02]  /*0110*/  LDG.E.EL.64 R4, desc[UR4][R4.64] ;  /* 0x0000000404047981 */ /* 0x000ee4000c2e1b00 */
[----:B---3--:R-:W-:Y:S01]  /*0120*/  FADD R6, R6, R4 ;  /* 0x0000000406067221 */ /* 0x008fe20000000000 */
[----:B------:R-:W-:-:S05]  /*0130*/  FADD R7, R7, R5 ;  /* 0x0000000507077221 */ /* 0x000fca0000000000 */
[----:B------:R-:W-:Y:S01]  /*0140*/  STG.E.64 desc[UR4][R2.64], R6 ;  /* 0x0000000602007986 */ /* 0x000fe2000c101b04 */
[----:B------:R-:W-:Y:S05]  /*0150*/  EXIT ;  /* 0x000000000000794d */ /* 0x000fea0003800000 */
.L_x_0:
[----:B------:R-:W-:-:S00]  /*0160*/  BRA `(.L_x_0) ;  /* 0xfffffffc00fc7947 */ /* 0x000fc0000383ffff */
[----:B------:R-:W-:-:S00]  /*0170*/  NOP ;  /* 0x0000000000007918 */ /* 0x000fc00000000000 */
        /* <DEDUP_REMOVED lines=8> */
.L_x_1:


//--------------------- .nv.constant0.triton_poi_fused_convolution_1 --------------------------
	.section	.nv.constant0.triton_poi_fused_convolution_1,"a",@progbits
	.sectionflags	@""
	.align	4
.nv.constant0.triton_poi_fused_convolution_1:
	.zero		548
